	.headerflags	@"EF_CUDA_TEXMODE_UNIFIED EF_CUDA_64BIT_ADDRESS EF_CUDA_ACCELERATORS EF_CUDA_SM90 EF_CUDA_VIRTUAL_SM(EF_CUDA_SM90)"
	.elftype	@"ET_EXEC"


//--------------------- .nv.info                  --------------------------
	.section	.nv.info,"",@"SHT_CUDA_INFO"
	.align	4


	//----- nvinfo : EIATTR_REGCOUNT
	.align		4
        /*0000*/ 	.byte	0x04, 0x2f
        /*0002*/ 	.short	(.L_1 - .L_0)
	.align		4
.L_0:
        /*0004*/ 	.word	index@(triton_per_fused_mean_14)
        /*0008*/ 	.word	0x0000000e


	//----- nvinfo : EIATTR_MIN_STACK_SIZE
	.align		4
.L_1:
        /*000c*/ 	.byte	0x04, 0x12
        /*000e*/ 	.short	(.L_3 - .L_2)
	.align		4
.L_2:
        /*0010*/ 	.word	index@(triton_per_fused_mean_14)
        /*0014*/ 	.word	0x00000000


	//----- nvinfo : EIATTR_FRAME_SIZE
	.align		4
.L_3:
        /*0018*/ 	.byte	0x04, 0x11
        /*001a*/ 	.short	(.L_5 - .L_4)
	.align		4
.L_4:
        /*001c*/ 	.word	index@(triton_per_fused_mean_14)
        /*0020*/ 	.word	0x00000000


	//----- nvinfo : EIATTR_MIN_STACK_SIZE
	.align		4
.L_5:
        /*0024*/ 	.byte	0x04, 0x12
        /*0026*/ 	.short	(.L_7 - .L_6)
	.align		4
.L_6:
        /*0028*/ 	.word	index@(triton_per_fused_mean_14)
        /*002c*/ 	.word	0x00000000
.L_7:


//--------------------- .nv.info.triton_per_fused_mean_14 --------------------------
	.section	.nv.info.triton_per_fused_mean_14,"",@"SHT_CUDA_INFO"
	.sectionflags	@""
	.align	4


	//----- nvinfo : EIATTR_CUDA_API_VERSION
	.align		4
        /*0000*/ 	.byte	0x04, 0x37
        /*0002*/ 	.short	(.L_9 - .L_8)
.L_8:
        /*0004*/ 	.word	0x0000007c


	//----- nvinfo : EIATTR_KPARAM_INFO
	.align		4
.L_9:
        /*0008*/ 	.byte	0x04, 0x17
        /*000a*/ 	.short	(.L_11 - .L_10)
.L_10:
        /*000c*/ 	.word	0x00000000
        /*0010*/ 	.short	0x0003
        /*0012*/ 	.short	0x0014
        /*0014*/ 	.byte	0x00, 0xf0, 0x11, 0x00


	//----- nvinfo : EIATTR_KPARAM_INFO
	.align		4
.L_11:
        /*0018*/ 	.byte	0x04, 0x17
        /*001a*/ 	.short	(.L_13 - .L_12)
.L_12:
        /*001c*/ 	.word	0x00000000
        /*0020*/ 	.short	0x0002
        /*0022*/ 	.short	0x0010
        /*0024*/ 	.byte	0x00, 0xf0, 0x11, 0x00


	//----- nvinfo : EIATTR_KPARAM_INFO
	.align		4
.L_13:
        /*0028*/ 	.byte	0x04, 0x17
        /*002a*/ 	.short	(.L_15 - .L_14)
.L_14:
        /*002c*/ 	.word	0x00000000
        /*0030*/ 	.short	0x0001
        /*0032*/ 	.short	0x0008
        /*0034*/ 	.byte	0x00, 0xf4, 0x21, 0x00


	//----- nvinfo : EIATTR_KPARAM_INFO
	.align		4
.L_15:
        /*0038*/ 	.byte	0x04, 0x17
        /*003a*/ 	.short	(.L_17 - .L_16)
.L_16:
        /*003c*/ 	.word	0x00000000
        /*0040*/ 	.short	0x0000
        /*0042*/ 	.short	0x0000
        /*0044*/ 	.byte	0x00, 0xf4, 0x21, 0x00


	//----- nvinfo : EIATTR_SPARSE_MMA_MASK
	.align		4
.L_17:
        /*0048*/ 	.byte	0x03, 0x50
        /*004a*/ 	.short	0x0000


	//----- nvinfo : EIATTR_MAXREG_COUNT
	.align		4
        /*004c*/ 	.byte	0x03, 0x1b
        /*004e*/ 	.short	0x00ff


	//----- nvinfo : EIATTR_COOP_GROUP_MASK_REGIDS
	.align		4
        /*0050*/ 	.byte	0x04, 0x29
        /*0052*/ 	.short	(.L_19 - .L_18)


	//   ....[0]....
.L_18:
        /*0054*/ 	.word	0xffffffff


	//   ....[1]....
        /*0058*/ 	.word	0xffffffff


	//   ....[2]....
        /*005c*/ 	.word	0xffffffff


	//   ....[3]....
        /*0060*/ 	.word	0xffffffff


	//----- nvinfo : EIATTR_COOP_GROUP_INSTR_OFFSETS
	.align		4
.L_19:
        /*0064*/ 	.byte	0x04, 0x28
        /*0066*/ 	.short	(.L_21 - .L_20)


	//   ....[0]....
.L_20:
        /*0068*/ 	.word	0x00000140


	//   ....[1]....
        /*006c*/ 	.word	0x00000170


	//   ....[2]....
        /*0070*/ 	.word	0x00000190


	//   ....[3]....
        /*0074*/ 	.word	0x000001c0


	//----- nvinfo : EIATTR_EXIT_INSTR_OFFSETS
	.align		4
.L_21:
        /*0078*/ 	.byte	0x04, 0x1c
        /*007a*/ 	.short	(.L_23 - .L_22)


	//   ....[0]....
.L_22:
        /*007c*/ 	.word	0x000001f0


	//   ....[1]....
        /*0080*/ 	.word	0x00000220


	//----- nvinfo : EIATTR_REQNTID
	.align		4
.L_23:
        /*0084*/ 	.byte	0x04, 0x10
        /*0086*/ 	.short	(.L_25 - .L_24)
.L_24:
        /*0088*/ 	.word	0x00000040
        /*008c*/ 	.word	0x00000001
        /*0090*/ 	.word	0x00000001


	//----- nvinfo : EIATTR_CBANK_PARAM_SIZE
	.align		4
.L_25:
        /*0094*/ 	.byte	0x03, 0x19
        /*0096*/ 	.short	0x0018


	//----- nvinfo : EIATTR_PARAM_CBANK
	.align		4
        /*0098*/ 	.byte	0x04, 0x0a
        /*009a*/ 	.short	(.L_27 - .L_26)
	.align		4
.L_26:
        /*009c*/ 	.word	index@(.nv.constant0.triton_per_fused_mean_14)
        /*00a0*/ 	.short	0x0210
        /*00a2*/ 	.short	0x0018


	//----- nvinfo : EIATTR_SW_WAR
	.align		4
.L_27:
        /*00a4*/ 	.byte	0x04, 0x36
        /*00a6*/ 	.short	(.L_29 - .L_28)
.L_28:
        /*00a8*/ 	.word	0x00000008
.L_29:


//--------------------- .nv.callgraph             --------------------------
	.section	.nv.callgraph,"",@"SHT_CUDA_CALLGRAPH"
	.align	4
	.sectionentsize	8
	.align		4
        /*0000*/ 	.word	0x00000000
	.align		4
        /*0004*/ 	.word	0xffffffff
	.align		4
        /*0008*/ 	.word	0x00000000
	.align		4
        /*000c*/ 	.word	0xfffffffe
	.align		4
        /*0010*/ 	.word	0x00000000
	.align		4
        /*0014*/ 	.word	0xfffffffd
	.align		4
        /*0018*/ 	.word	0x00000000
	.align		4
        /*001c*/ 	.word	0xfffffffc


//--------------------- .text.triton_per_fused_mean_14 --------------------------
	.section	.text.triton_per_fused_mean_14,"ax",@progbits
	.sectionflags	@"SHF_BARRIERS=1"
	.align	128
        .global         triton_per_fused_mean_14
        .type           triton_per_fused_mean_14,@function
        .size           triton_per_fused_mean_14,(.L_x_1 - triton_per_fused_mean_14)
        .other          triton_per_fused_mean_14,@"STO_CUDA_ENTRY STV_DEFAULT"
triton_per_fused_mean_14:
.text.triton_per_fused_mean_14:
[----:B------:R-:W0:Y:S02]  /*0000*/  LDC R1, c[0x0][0x28] ;  /* 0x00000a00ff017b82 */ /* 0x000e240000000800 */
[----:B------:R-:W1:Y:S01]  /*0010*/  S2R R10, SR_CTAID.X ;  /* 0x00000000000a7919 */ /* 0x000e620000002500 */
[----:B------:R-:W2:Y:S01]  /*0020*/  LDC.64 R2, c[0x0][0x218] ;  /* 0x00008600ff027b82 */ /* 0x000ea20000000a00 */
[----:B------:R-:W-:Y:S01]  /*0030*/  ULDC.64 UR4, c[0x0][0x208] ;  /* 0x0000820000047ab9 */ /* 0x000fe20000000a00 */
[----:B------:R-:W3:Y:S01]  /*0040*/  S2R R11, SR_TID.X ;  /* 0x00000000000b7919 */ /* 0x000ee20000002100 */
[C---:B-1----:R-:W-:Y:S01]  /*0050*/  IMAD.HI R0, R10.reuse, 0x66666667, RZ ;  /* 0x666666670a007827 */ /* 0x042fe200078e02ff */
[----:B------:R-:W-:-:S04]  /*0060*/  ISETP.GE.AND P0, PT, R10, 0xa0, PT ;  /* 0x000000a00a00780c */ /* 0x000fc80003f06270 */
[----:B------:R-:W-:-:S04]  /*0070*/  SHF.R.U32.HI R5, RZ, 0x1f, R0 ;  /* 0x0000001fff057819 */ /* 0x000fc80000011600 */
[----:B------:R-:W-:Y:S02]  /*0080*/  LEA.HI.SX32 R5, R0, R5, 0x1c ;  /* 0x0000000500057211 */ /* 0x000fe400078fe2ff */
[----:B---3--:R-:W-:-:S03]  /*0090*/  LOP3.LUT R0, R11, 0xf, RZ, 0xc0, !PT ;  /* 0x0000000f0b007812 */ /* 0x008fc600078ec0ff */
[----:B------:R-:W-:-:S04]  /*00a0*/  IMAD R7, R5, -0x28, R10 ;  /* 0xffffffd805077824 */ /* 0x000fc800078e020a */
[----:B------:R-:W-:-:S04]  /*00b0*/  IMAD R0, R0, 0x28, R7 ;  /* 0x0000002800007824 */ /* 0x000fc800078e0207 */
[----:B------:R-:W-:Y:S01]  /*00c0*/  IMAD R5, R5, 0x280, R0 ;  /* 0x0000028005057824 */ /* 0x000fe200078e0200 */
[----:B------:R-:W-:-:S03]  /*00d0*/  HFMA2.MMA R0, -RZ, RZ, 0, 0 ;  /* 0x00000000ff007435 */ /* 0x000fc600000001ff */
[----:B--2---:R-:W-:-:S07]  /*00e0*/  IMAD.WIDE R2, R5, 0x4, R2 ;  /* 0x0000000405027825 */ /* 0x004fce00078e0202 */
[----:B------:R-:W2:Y:S01]  /*00f0*/  @!P0 LDG.E R0, desc[UR4][R2.64] ;  /* 0x0000000402008981 */ /* 0x000ea2000c1e1900 */
[----:B------:R-:W-:Y:S01]  /*0100*/  BAR.SYNC.DEFER_BLOCKING 0x0 ;  /* 0x0000000000007b1d */ /* 0x000fe20000010000 */
[----:B--2---:R-:W-:-:S04]  /*0110*/  SEL R0, R0, RZ, !P0 ;  /* 0x000000ff00007207 */ /* 0x004fc80004000000 */
[----:B------:R-:W-:Y:S02]  /*0120*/  FSEL R0, R0, RZ, !P0 ;  /* 0x000000ff00007208 */ /* 0x000fe40004000000 */
[----:B------:R-:W-:-:S03]  /*0130*/  LOP3.LUT P0, RZ, R11, 0x3f, RZ, 0xc0, !PT ;  /* 0x0000003f0bff7812 */ /* 0x000fc6000780c0ff */
[----:B------:R-:W1:Y:S01]  /*0140*/  SHFL.BFLY PT, R5, R0, 0x8, 0x1f ;  /* 0x0d001f0000057f89 */ /* 0x000e6200000e0000 */
[----:B------:R-:W-:Y:S01]  /*0150*/  ISETP.LT.AND P0, PT, R10, 0xa0, !P0 ;  /* 0x000000a00a00780c */ /* 0x000fe20004701270 */
[----:B-1----:R-:W-:-:S05]  /*0160*/  FADD R6, R0, R5 ;  /* 0x0000000500067221 */ /* 0x002fca0000000000 */
[----:B------:R-:W1:Y:S02]  /*0170*/  SHFL.BFLY PT, R5, R6, 0x4, 0x1f ;  /* 0x0c801f0006057f89 */ /* 0x000e6400000e0000 */
[----:B-1----:R-:W-:-:S05]  /*0180*/  FADD R7, R6, R5 ;  /* 0x0000000506077221 */ /* 0x002fca0000000000 */
[----:B------:R-:W1:Y:S02]  /*0190*/  SHFL.BFLY PT, R4, R7, 0x2, 0x1f ;  /* 0x0c401f0007047f89 */ /* 0x000e6400000e0000 */
[----:B-1----:R-:W-:Y:S02]  /*01a0*/  FADD R8, R7, R4 ;  /* 0x0000000407087221 */ /* 0x002fe40000000000 */
[----:B------:R-:W1:Y:S03]  /*01b0*/  LDC.64 R4, c[0x0][0x210] ;  /* 0x00008400ff047b82 */ /* 0x000e660000000a00 */
[----:B------:R-:W2:Y:S01]  /*01c0*/  SHFL.BFLY PT, R9, R8, 0x1, 0x1f ;  /* 0x0c201f0008097f89 */ /* 0x000ea200000e0000 */
[----:B-1----:R-:W-:-:S04]  /*01d0*/  IMAD.WIDE R2, R10, 0x4, R4 ;  /* 0x000000040a027825 */ /* 0x002fc800078e0204 */
[----:B--2---:R-:W-:Y:S01]  /*01e0*/  FADD R9, R8, R9 ;  /* 0x0000000908097221 */ /* 0x004fe20000000000 */
[----:B------:R-:W-:Y:S06]  /*01f0*/  @!P0 EXIT ;  /* 0x000000000000894d */ /* 0x000fec0003800000 */
[----:B------:R-:W-:-:S05]  /*0200*/  FMUL R9, R9, 0.0625 ;  /* 0x3d80000009097820 */ /* 0x000fca0000400000 */
[----:B------:R-:W-:Y:S01]  /*0210*/  STG.E desc[UR4][R2.64], R9 ;  /* 0x0000000902007986 */ /* 0x000fe2000c101904 */
[----:B------:R-:W-:Y:S05]  /*0220*/  EXIT ;  /* 0x000000000000794d */ /* 0x000fea0003800000 */
.L_x_0:
[----:B------:R-:W-:-:S00]  /*0230*/  BRA `(.L_x_0) ;  /* 0xfffffffc00fc7947 */ /* 0x000fc0000383ffff */
[----:B------:R-:W-:-:S00]  /*0240*/  NOP ;  /* 0x0000000000007918 */ /* 0x000fc00000000000 */
        /* <DEDUP_REMOVED lines=11> */
.L_x_1:


//--------------------- .nv.constant0.triton_per_fused_mean_14 --------------------------
	.section	.nv.constant0.triton_per_fused_mean_14,"a",@progbits
	.sectionflags	@""
	.align	4
.nv.constant0.triton_per_fused_mean_14:
	.zero		552
